//
// Generated by NVIDIA NVVM Compiler
//
// Compiler Build ID: CL-36424714
// Cuda compilation tools, release 13.0, V13.0.88
// Based on NVVM 20.0.0
//

.version 9.0
.target sm_100
.address_size 64

	// .globl	_Z12Code16MatVecPK4int4S1_PS_S1_ii
// _ZZ12Code16MatVecPK4int4S1_PS_S1_iiE4sh_b has been demoted

.visible .entry _Z12Code16MatVecPK4int4S1_PS_S1_ii(
	.param .u64 .ptr .align 1 _Z12Code16MatVecPK4int4S1_PS_S1_ii_param_0,
	.param .u64 .ptr .align 1 _Z12Code16MatVecPK4int4S1_PS_S1_ii_param_1,
	.param .u64 .ptr .align 1 _Z12Code16MatVecPK4int4S1_PS_S1_ii_param_2,
	.param .u64 .ptr .align 1 _Z12Code16MatVecPK4int4S1_PS_S1_ii_param_3,
	.param .u32 _Z12Code16MatVecPK4int4S1_PS_S1_ii_param_4,
	.param .u32 _Z12Code16MatVecPK4int4S1_PS_S1_ii_param_5
)
{
	.reg .pred 	%p<16>;
	.reg .b16 	%rs<26>;
	.reg .b32 	%r<294>;
	.reg .b32 	%f<50>;
	.reg .b64 	%rd<43>;
	// demoted variable
	.shared .align 16 .b8 _ZZ12Code16MatVecPK4int4S1_PS_S1_iiE4sh_b[49152];
	ld.param.u64 	%rd7, [_Z12Code16MatVecPK4int4S1_PS_S1_ii_param_0];
	ld.param.u64 	%rd10, [_Z12Code16MatVecPK4int4S1_PS_S1_ii_param_1];
	ld.param.u64 	%rd8, [_Z12Code16MatVecPK4int4S1_PS_S1_ii_param_2];
	ld.param.u64 	%rd9, [_Z12Code16MatVecPK4int4S1_PS_S1_ii_param_3];
	ld.param.u32 	%r35, [_Z12Code16MatVecPK4int4S1_PS_S1_ii_param_4];
	ld.param.u32 	%r34, [_Z12Code16MatVecPK4int4S1_PS_S1_ii_param_5];
	cvta.to.global.u64 	%rd1, %rd10;
	shr.s32 	%r36, %r34, 31;
	shr.u32 	%r37, %r36, 26;
	add.s32 	%r38, %r34, %r37;
	shr.s32 	%r1, %r38, 6;
	mov.u32 	%r2, %ntid.x;
	shr.u32 	%r39, %r2, 5;
	mov.u32 	%r40, %ctaid.x;
	mov.u32 	%r287, %tid.x;
	shr.u32 	%r41, %r287, 5;
	mad.lo.s32 	%r4, %r39, %r40, %r41;
	setp.ge.s32 	%p1, %r4, %r35;
	@%p1 bra 	$L__BB0_13;
	and.b32  	%r5, %r287, 31;
	mul.lo.s32 	%r6, %r1, %r4;
	add.s32 	%r293, %r6, %r5;
	shr.u32 	%r43, %r36, 29;
	add.s32 	%r44, %r34, %r43;
	shr.s32 	%r8, %r44, 3;
	setp.ge.s32 	%p2, %r287, %r8;
	@%p2 bra 	$L__BB0_8;
	add.s32 	%r45, %r287, %r2;
	max.u32 	%r46, %r8, %r45;
	setp.lt.u32 	%p3, %r45, %r8;
	selp.u32 	%r47, 1, 0, %p3;
	add.s32 	%r48, %r45, %r47;
	sub.s32 	%r49, %r46, %r48;
	div.u32 	%r50, %r49, %r2;
	add.s32 	%r9, %r50, %r47;
	and.b32  	%r51, %r9, 3;
	setp.eq.s32 	%p4, %r51, 3;
	@%p4 bra 	$L__BB0_5;
	mul.wide.u32 	%rd11, %r287, 16;
	add.s64 	%rd42, %rd1, %rd11;
	mul.wide.u32 	%rd3, %r2, 16;
	add.s32 	%r52, %r9, 1;
	and.b32  	%r53, %r52, 3;
	neg.s32 	%r285, %r53;
$L__BB0_4:
	.pragma "nounroll";
	shr.u32 	%r54, %r287, 3;
	and.b32  	%r55, %r287, 7;
	mad.lo.s32 	%r56, %r54, 9, %r55;
	shl.b32 	%r57, %r56, 4;
	mov.u32 	%r58, _ZZ12Code16MatVecPK4int4S1_PS_S1_iiE4sh_b;
	add.s32 	%r59, %r58, %r57;
	ld.global.nc.v4.u32 	{%r60, %r61, %r62, %r63}, [%rd42];
	st.shared.v4.u32 	[%r59], {%r60, %r61, %r62, %r63};
	add.s32 	%r287, %r287, %r2;
	add.s64 	%rd42, %rd42, %rd3;
	add.s32 	%r285, %r285, 1;
	setp.ne.s32 	%p5, %r285, 0;
	@%p5 bra 	$L__BB0_4;
$L__BB0_5:
	setp.lt.u32 	%p6, %r9, 3;
	@%p6 bra 	$L__BB0_8;
	shl.b32 	%r64, %r2, 1;
	add.s32 	%r290, %r287, %r64;
	shl.b32 	%r17, %r2, 2;
	mad.lo.s32 	%r289, %r2, 3, %r287;
	add.s32 	%r288, %r2, %r287;
$L__BB0_7:
	shr.u32 	%r65, %r287, 3;
	and.b32  	%r66, %r287, 7;
	mad.lo.s32 	%r67, %r65, 9, %r66;
	shl.b32 	%r68, %r67, 4;
	mov.u32 	%r69, _ZZ12Code16MatVecPK4int4S1_PS_S1_iiE4sh_b;
	add.s32 	%r70, %r69, %r68;
	mul.wide.u32 	%rd12, %r287, 16;
	add.s64 	%rd13, %rd1, %rd12;
	ld.global.nc.v4.u32 	{%r71, %r72, %r73, %r74}, [%rd13];
	st.shared.v4.u32 	[%r70], {%r71, %r72, %r73, %r74};
	add.s32 	%r75, %r287, %r2;
	shr.u32 	%r76, %r288, 3;
	and.b32  	%r77, %r288, 7;
	mad.lo.s32 	%r78, %r76, 9, %r77;
	shl.b32 	%r79, %r78, 4;
	add.s32 	%r80, %r69, %r79;
	mul.wide.u32 	%rd14, %r288, 16;
	add.s64 	%rd15, %rd1, %rd14;
	ld.global.nc.v4.u32 	{%r81, %r82, %r83, %r84}, [%rd15];
	st.shared.v4.u32 	[%r80], {%r81, %r82, %r83, %r84};
	add.s32 	%r85, %r75, %r2;
	shr.u32 	%r86, %r290, 3;
	and.b32  	%r87, %r290, 7;
	mad.lo.s32 	%r88, %r86, 9, %r87;
	shl.b32 	%r89, %r88, 4;
	add.s32 	%r90, %r69, %r89;
	mul.wide.u32 	%rd16, %r290, 16;
	add.s64 	%rd17, %rd1, %rd16;
	ld.global.nc.v4.u32 	{%r91, %r92, %r93, %r94}, [%rd17];
	st.shared.v4.u32 	[%r90], {%r91, %r92, %r93, %r94};
	add.s32 	%r95, %r85, %r2;
	shr.u32 	%r96, %r289, 3;
	and.b32  	%r97, %r289, 7;
	mad.lo.s32 	%r98, %r96, 9, %r97;
	shl.b32 	%r99, %r98, 4;
	add.s32 	%r100, %r69, %r99;
	mul.wide.u32 	%rd18, %r289, 16;
	add.s64 	%rd19, %rd1, %rd18;
	ld.global.nc.v4.u32 	{%r101, %r102, %r103, %r104}, [%rd19];
	st.shared.v4.u32 	[%r100], {%r101, %r102, %r103, %r104};
	add.s32 	%r287, %r95, %r2;
	add.s32 	%r290, %r290, %r17;
	add.s32 	%r289, %r289, %r17;
	add.s32 	%r288, %r288, %r17;
	setp.lt.s32 	%p7, %r287, %r8;
	@%p7 bra 	$L__BB0_7;
$L__BB0_8:
	bar.sync 	0;
	add.s32 	%r28, %r6, %r1;
	setp.ge.s32 	%p8, %r293, %r28;
	mov.f32 	%f49, 0f00000000;
	@%p8 bra 	$L__BB0_11;
	cvta.to.global.u64 	%rd20, %rd7;
	add.s64 	%rd6, %rd20, 8;
	mov.u32 	%r105, _ZZ12Code16MatVecPK4int4S1_PS_S1_iiE4sh_b;
	mad.lo.s32 	%r106, %r5, 144, %r105;
	add.s32 	%r292, %r106, 64;
	mov.f32 	%f49, 0f00000000;
$L__BB0_10:
	mul.wide.s32 	%rd29, %r293, 16;
	add.s64 	%rd30, %rd6, %rd29;
	ld.global.nc.u16 	%rs17, [%rd30+-8];
	cvt.u32.u16 	%r267, %rs17;
	mul.wide.u32 	%rd31, %r267, 16;
	add.s64 	%rd21, %rd9, %rd31;
	// begin inline asm
	ld.cg.global.v4.u32 {%r107, %r108, %r109, %r110}, [%rd21];
	// end inline asm
	ld.shared.v4.u32 	{%r113, %r117, %r121, %r125}, [%r292+-64];
	mov.b32 	%r254, 0;
	// begin inline asm
	{fma.rn.f16x2 %r111,%r107,%r113,%r254;
}
	// end inline asm
	// begin inline asm
	{fma.rn.f16x2 %r115,%r108,%r117,%r111;
}
	// end inline asm
	// begin inline asm
	{fma.rn.f16x2 %r119,%r109,%r121,%r115;
}
	// end inline asm
	// begin inline asm
	{fma.rn.f16x2 %r123,%r110,%r125,%r119;
}
	// end inline asm
	mov.b32 	{%rs1, %rs2}, %r123;
	// begin inline asm
	{  cvt.f32.f16 %f7, %rs1;}

	// end inline asm
	// begin inline asm
	{  cvt.f32.f16 %f8, %rs2;}

	// end inline asm
	add.f32 	%f23, %f7, %f8;
	add.f32 	%f24, %f49, %f23;
	ld.global.nc.u16 	%rs18, [%rd30+-6];
	cvt.u32.u16 	%r268, %rs18;
	mul.wide.u32 	%rd32, %r268, 16;
	add.s64 	%rd22, %rd9, %rd32;
	// begin inline asm
	ld.cg.global.v4.u32 {%r127, %r128, %r129, %r130}, [%rd22];
	// end inline asm
	ld.shared.v4.u32 	{%r133, %r137, %r141, %r145}, [%r292+-48];
	// begin inline asm
	{fma.rn.f16x2 %r131,%r127,%r133,%r254;
}
	// end inline asm
	// begin inline asm
	{fma.rn.f16x2 %r135,%r128,%r137,%r131;
}
	// end inline asm
	// begin inline asm
	{fma.rn.f16x2 %r139,%r129,%r141,%r135;
}
	// end inline asm
	// begin inline asm
	{fma.rn.f16x2 %r143,%r130,%r145,%r139;
}
	// end inline asm
	mov.b32 	{%rs3, %rs4}, %r143;
	// begin inline asm
	{  cvt.f32.f16 %f9, %rs3;}

	// end inline asm
	// begin inline asm
	{  cvt.f32.f16 %f10, %rs4;}

	// end inline asm
	add.f32 	%f25, %f9, %f10;
	add.f32 	%f26, %f24, %f25;
	ld.global.nc.u16 	%rs19, [%rd30+-4];
	cvt.u32.u16 	%r269, %rs19;
	mul.wide.u32 	%rd33, %r269, 16;
	add.s64 	%rd23, %rd9, %rd33;
	// begin inline asm
	ld.cg.global.v4.u32 {%r147, %r148, %r149, %r150}, [%rd23];
	// end inline asm
	ld.shared.v4.u32 	{%r153, %r157, %r161, %r165}, [%r292+-32];
	// begin inline asm
	{fma.rn.f16x2 %r151,%r147,%r153,%r254;
}
	// end inline asm
	// begin inline asm
	{fma.rn.f16x2 %r155,%r148,%r157,%r151;
}
	// end inline asm
	// begin inline asm
	{fma.rn.f16x2 %r159,%r149,%r161,%r155;
}
	// end inline asm
	// begin inline asm
	{fma.rn.f16x2 %r163,%r150,%r165,%r159;
}
	// end inline asm
	mov.b32 	{%rs5, %rs6}, %r163;
	// begin inline asm
	{  cvt.f32.f16 %f11, %rs5;}

	// end inline asm
	// begin inline asm
	{  cvt.f32.f16 %f12, %rs6;}

	// end inline asm
	add.f32 	%f27, %f11, %f12;
	add.f32 	%f28, %f26, %f27;
	ld.global.nc.u16 	%rs20, [%rd30+-2];
	cvt.u32.u16 	%r270, %rs20;
	mul.wide.u32 	%rd34, %r270, 16;
	add.s64 	%rd24, %rd9, %rd34;
	// begin inline asm
	ld.cg.global.v4.u32 {%r167, %r168, %r169, %r170}, [%rd24];
	// end inline asm
	ld.shared.v4.u32 	{%r173, %r177, %r181, %r185}, [%r292+-16];
	// begin inline asm
	{fma.rn.f16x2 %r171,%r167,%r173,%r254;
}
	// end inline asm
	// begin inline asm
	{fma.rn.f16x2 %r175,%r168,%r177,%r171;
}
	// end inline asm
	// begin inline asm
	{fma.rn.f16x2 %r179,%r169,%r181,%r175;
}
	// end inline asm
	// begin inline asm
	{fma.rn.f16x2 %r183,%r170,%r185,%r179;
}
	// end inline asm
	mov.b32 	{%rs7, %rs8}, %r183;
	// begin inline asm
	{  cvt.f32.f16 %f13, %rs7;}

	// end inline asm
	// begin inline asm
	{  cvt.f32.f16 %f14, %rs8;}

	// end inline asm
	add.f32 	%f29, %f13, %f14;
	add.f32 	%f30, %f28, %f29;
	ld.global.nc.u16 	%rs21, [%rd30];
	cvt.u32.u16 	%r271, %rs21;
	mul.wide.u32 	%rd35, %r271, 16;
	add.s64 	%rd25, %rd9, %rd35;
	// begin inline asm
	ld.cg.global.v4.u32 {%r187, %r188, %r189, %r190}, [%rd25];
	// end inline asm
	ld.shared.v4.u32 	{%r193, %r197, %r201, %r205}, [%r292];
	// begin inline asm
	{fma.rn.f16x2 %r191,%r187,%r193,%r254;
}
	// end inline asm
	// begin inline asm
	{fma.rn.f16x2 %r195,%r188,%r197,%r191;
}
	// end inline asm
	// begin inline asm
	{fma.rn.f16x2 %r199,%r189,%r201,%r195;
}
	// end inline asm
	// begin inline asm
	{fma.rn.f16x2 %r203,%r190,%r205,%r199;
}
	// end inline asm
	mov.b32 	{%rs9, %rs10}, %r203;
	// begin inline asm
	{  cvt.f32.f16 %f15, %rs9;}

	// end inline asm
	// begin inline asm
	{  cvt.f32.f16 %f16, %rs10;}

	// end inline asm
	add.f32 	%f31, %f15, %f16;
	add.f32 	%f32, %f30, %f31;
	ld.global.nc.u16 	%rs22, [%rd30+2];
	cvt.u32.u16 	%r272, %rs22;
	mul.wide.u32 	%rd36, %r272, 16;
	add.s64 	%rd26, %rd9, %rd36;
	// begin inline asm
	ld.cg.global.v4.u32 {%r207, %r208, %r209, %r210}, [%rd26];
	// end inline asm
	ld.shared.v4.u32 	{%r213, %r217, %r221, %r225}, [%r292+16];
	// begin inline asm
	{fma.rn.f16x2 %r211,%r207,%r213,%r254;
}
	// end inline asm
	// begin inline asm
	{fma.rn.f16x2 %r215,%r208,%r217,%r211;
}
	// end inline asm
	// begin inline asm
	{fma.rn.f16x2 %r219,%r209,%r221,%r215;
}
	// end inline asm
	// begin inline asm
	{fma.rn.f16x2 %r223,%r210,%r225,%r219;
}
	// end inline asm
	mov.b32 	{%rs11, %rs12}, %r223;
	// begin inline asm
	{  cvt.f32.f16 %f17, %rs11;}

	// end inline asm
	// begin inline asm
	{  cvt.f32.f16 %f18, %rs12;}

	// end inline asm
	add.f32 	%f33, %f17, %f18;
	add.f32 	%f34, %f32, %f33;
	ld.global.nc.u16 	%rs23, [%rd30+4];
	cvt.u32.u16 	%r273, %rs23;
	mul.wide.u32 	%rd37, %r273, 16;
	add.s64 	%rd27, %rd9, %rd37;
	// begin inline asm
	ld.cg.global.v4.u32 {%r227, %r228, %r229, %r230}, [%rd27];
	// end inline asm
	ld.shared.v4.u32 	{%r233, %r237, %r241, %r245}, [%r292+32];
	// begin inline asm
	{fma.rn.f16x2 %r231,%r227,%r233,%r254;
}
	// end inline asm
	// begin inline asm
	{fma.rn.f16x2 %r235,%r228,%r237,%r231;
}
	// end inline asm
	// begin inline asm
	{fma.rn.f16x2 %r239,%r229,%r241,%r235;
}
	// end inline asm
	// begin inline asm
	{fma.rn.f16x2 %r243,%r230,%r245,%r239;
}
	// end inline asm
	mov.b32 	{%rs13, %rs14}, %r243;
	// begin inline asm
	{  cvt.f32.f16 %f19, %rs13;}

	// end inline asm
	// begin inline asm
	{  cvt.f32.f16 %f20, %rs14;}

	// end inline asm
	add.f32 	%f35, %f19, %f20;
	add.f32 	%f36, %f34, %f35;
	ld.global.nc.u16 	%rs24, [%rd30+6];
	cvt.u32.u16 	%r274, %rs24;
	mul.wide.u32 	%rd38, %r274, 16;
	add.s64 	%rd28, %rd9, %rd38;
	// begin inline asm
	ld.cg.global.v4.u32 {%r247, %r248, %r249, %r250}, [%rd28];
	// end inline asm
	ld.shared.v4.u32 	{%r253, %r257, %r261, %r265}, [%r292+48];
	// begin inline asm
	{fma.rn.f16x2 %r251,%r247,%r253,%r254;
}
	// end inline asm
	// begin inline asm
	{fma.rn.f16x2 %r255,%r248,%r257,%r251;
}
	// end inline asm
	// begin inline asm
	{fma.rn.f16x2 %r259,%r249,%r261,%r255;
}
	// end inline asm
	// begin inline asm
	{fma.rn.f16x2 %r263,%r250,%r265,%r259;
}
	// end inline asm
	mov.b32 	{%rs15, %rs16}, %r263;
	// begin inline asm
	{  cvt.f32.f16 %f21, %rs15;}

	// end inline asm
	// begin inline asm
	{  cvt.f32.f16 %f22, %rs16;}

	// end inline asm
	add.f32 	%f37, %f21, %f22;
	add.f32 	%f49, %f36, %f37;
	add.s32 	%r293, %r293, 32;
	add.s32 	%r292, %r292, 4608;
	setp.lt.s32 	%p9, %r293, %r28;
	@%p9 bra 	$L__BB0_10;
$L__BB0_11:
	mov.b32 	%r275, %f49;
	shfl.sync.down.b32	%r276|%p10, %r275, 16, 31, -1;
	mov.b32 	%f38, %r276;
	add.f32 	%f39, %f49, %f38;
	mov.b32 	%r277, %f39;
	shfl.sync.down.b32	%r278|%p11, %r277, 8, 31, -1;
	mov.b32 	%f40, %r278;
	add.f32 	%f41, %f39, %f40;
	mov.b32 	%r279, %f41;
	shfl.sync.down.b32	%r280|%p12, %r279, 4, 31, -1;
	mov.b32 	%f42, %r280;
	add.f32 	%f43, %f41, %f42;
	mov.b32 	%r281, %f43;
	shfl.sync.down.b32	%r282|%p13, %r281, 2, 31, -1;
	mov.b32 	%f44, %r282;
	add.f32 	%f45, %f43, %f44;
	mov.b32 	%r283, %f45;
	shfl.sync.down.b32	%r284|%p14, %r283, 1, 31, -1;
	mov.b32 	%f46, %r284;
	add.f32 	%f4, %f45, %f46;
	setp.ne.s32 	%p15, %r5, 0;
	@%p15 bra 	$L__BB0_13;
	// begin inline asm
	{  cvt.rn.f16.f32 %rs25, %f4;}

	// end inline asm
	cvta.to.global.u64 	%rd39, %rd8;
	mul.wide.s32 	%rd40, %r4, 2;
	add.s64 	%rd41, %rd39, %rd40;
	st.global.u16 	[%rd41], %rs25;
$L__BB0_13:
	ret;

}


// ===== COMPILED SASS (sm_100) =====

	.target	sm_100

	.elftype	@"ET_EXEC"


//--------------------- .note.nv.tkinfo           --------------------------
	.section	.note.nv.tkinfo,"",@"SHT_NOTE"
	.sectionflags	@"SHF_NOTE_NV_TKINFO"
	.tkinfo
        /*0018*/ 	.word	0x00000002
        /*0030*/ 	.string	""
        /*0030*/ 	.string	"ptxas"
        /*0030*/ 	.string	"Cuda compilation tools, release 13.0, V13.0.88"
        /*0030*/ 	.string	"Build cuda_13.0.r13.0/compiler.36424714_0"
        /*0030*/ 	.string	"-arch sm_100 -m 64 "



//--------------------- .note.nv.cuinfo           --------------------------
	.section	.note.nv.cuinfo,"",@"SHT_NOTE"
	.sectionflags	@"SHF_NOTE_NV_CUINFO"
        /*0018*/ 	.short	0x0002
        /*001a*/ 	.short	0x0064
        /*001c*/ 	.short	0x0082
	.zero		2


//--------------------- .nv.info                  --------------------------
	.section	.nv.info,"",@"SHT_CUDA_INFO"
	.align	4


	//----- nvinfo : EIATTR_REGCOUNT
	.align		4
        /*0000*/ 	.byte	0x04, 0x2f
        /*0002*/ 	.short	(.L_1 - .L_0)
	.align		4
.L_0:
        /*0004*/ 	.word	index@(_Z12Code16MatVecPK4int4S1_PS_S1_ii)
        /*0008*/ 	.word	0x00000026


	//----- nvinfo : EIATTR_FRAME_SIZE
	.align		4
.L_1:
        /*000c*/ 	.byte	0x04, 0x11
        /*000e*/ 	.short	(.L_3 - .L_2)
	.align		4
.L_2:
        /*0010*/ 	.word	index@(_Z12Code16MatVecPK4int4S1_PS_S1_ii)
        /*0014*/ 	.word	0x00000000


	//----- nvinfo : EIATTR_MIN_STACK_SIZE
	.align		4
.L_3:
        /*0018*/ 	.byte	0x04, 0x12
        /*001a*/ 	.short	(.L_5 - .L_4)
	.align		4
.L_4:
        /*001c*/ 	.word	index@(_Z12Code16MatVecPK4int4S1_PS_S1_ii)
        /*0020*/ 	.word	0x00000000
.L_5:


//--------------------- .nv.compat                --------------------------
	.section	.nv.compat,"",@"SHT_CUDA_COMPAT_INFO"
	.align	4
        /*0000*/ 	.byte	0x02, 0x09, 0x00, 0x00, 0x02, 0x02, 0x01, 0x00, 0x02, 0x05, 0x05, 0x00, 0x03, 0x07, 0x01, 0x01
        /*0010*/ 	.byte	0x02, 0x03, 0x00, 0x00, 0x02, 0x06, 0x01, 0x00, 0x04, 0x0b, 0x08, 0x00, 0x09, 0x00, 0x00, 0x00
        /*0020*/ 	.byte	0x00, 0x00, 0x00, 0x00


//--------------------- .nv.info._Z12Code16MatVecPK4int4S1_PS_S1_ii --------------------------
	.section	.nv.info._Z12Code16MatVecPK4int4S1_PS_S1_ii,"",@"SHT_CUDA_INFO"
	.sectionflags	@""
	.align	4


	//----- nvinfo : EIATTR_CUDA_API_VERSION
	.align		4
        /*0000*/ 	.byte	0x04, 0x37
        /*0002*/ 	.short	(.L_7 - .L_6)
.L_6:
        /*0004*/ 	.word	0x00000082


	//----- nvinfo : EIATTR_KPARAM_INFO
	.align		4
.L_7:
        /*0008*/ 	.byte	0x04, 0x17
        /*000a*/ 	.short	(.L_9 - .L_8)
.L_8:
        /*000c*/ 	.word	0x00000000
        /*0010*/ 	.short	0x0005
        /*0012*/ 	.short	0x0024
        /*0014*/ 	.byte	0x00, 0xf0, 0x11, 0x00


	//----- nvinfo : EIATTR_KPARAM_INFO
	.align		4
.L_9:
        /*0018*/ 	.byte	0x04, 0x17
        /*001a*/ 	.short	(.L_11 - .L_10)
.L_10:
        /*001c*/ 	.word	0x00000000
        /*0020*/ 	.short	0x0004
        /*0022*/ 	.short	0x0020
        /*0024*/ 	.byte	0x00, 0xf0, 0x11, 0x00


	//----- nvinfo : EIATTR_KPARAM_INFO
	.align		4
.L_11:
        /*0028*/ 	.byte	0x04, 0x17
        /*002a*/ 	.short	(.L_13 - .L_12)
.L_12:
        /*002c*/ 	.word	0x00000000
        /*0030*/ 	.short	0x0003
        /*0032*/ 	.short	0x0018
        /*0034*/ 	.byte	0x00, 0xf5, 0x21, 0x00


	//----- nvinfo : EIATTR_KPARAM_INFO
	.align		4
.L_13:
        /*0038*/ 	.byte	0x04, 0x17
        /*003a*/ 	.short	(.L_15 - .L_14)
.L_14:
        /*003c*/ 	.word	0x00000000
        /*0040*/ 	.short	0x0002
        /*0042*/ 	.short	0x0010
        /*0044*/ 	.byte	0x00, 0xf5, 0x21, 0x00


	//----- nvinfo : EIATTR_KPARAM_INFO
	.align		4
.L_15:
        /*0048*/ 	.byte	0x04, 0x17
        /*004a*/ 	.short	(.L_17 - .L_16)
.L_16:
        /*004c*/ 	.word	0x00000000
        /*0050*/ 	.short	0x0001
        /*0052*/ 	.short	0x0008
        /*0054*/ 	.byte	0x00, 0xf5, 0x21, 0x00


	//----- nvinfo : EIATTR_KPARAM_INFO
	.align		4
.L_17:
        /*0058*/ 	.byte	0x04, 0x17
        /*005a*/ 	.short	(.L_19 - .L_18)
.L_18:
        /*005c*/ 	.word	0x00000000
        /*0060*/ 	.short	0x0000
        /*0062*/ 	.short	0x0000
        /*0064*/ 	.byte	0x00, 0xf5, 0x21, 0x00


	//----- nvinfo : EIATTR_SPARSE_MMA_MASK
	.align		4
.L_19:
        /*0068*/ 	.byte	0x03, 0x50
        /*006a*/ 	.short	0x0000


	//----- nvinfo : EIATTR_MAXREG_COUNT
	.align		4
        /*006c*/ 	.byte	0x03, 0x1b
        /*006e*/ 	.short	0x00ff


	//----- nvinfo : EIATTR_NUM_BARRIERS
	.align		4
        /*0070*/ 	.byte	0x02, 0x4c
        /*0072*/ 	.byte	0x01
	.zero		1


	//----- nvinfo : EIATTR_MERCURY_ISA_VERSION
	.align		4
        /*0074*/ 	.byte	0x03, 0x5f
        /*0076*/ 	.short	0x0101


	//----- nvinfo : EIATTR_COOP_GROUP_MASK_REGIDS
	.align		4
        /*0078*/ 	.byte	0x04, 0x29
        /*007a*/ 	.short	(.L_21 - .L_20)


	//   ....[0]....
.L_20:
        /*007c*/ 	.word	0xffffffff


	//   ....[1]....
        /*0080*/ 	.word	0xffffffff


	//   ....[2]....
        /*0084*/ 	.word	0xffffffff


	//   ....[3]....
        /*0088*/ 	.word	0xffffffff


	//   ....[4]....
        /*008c*/ 	.word	0xffffffff


	//----- nvinfo : EIATTR_COOP_GROUP_INSTR_OFFSETS
	.align		4
.L_21:
        /*0090*/ 	.byte	0x04, 0x28
        /*0092*/ 	.short	(.L_23 - .L_22)


	//   ....[0]....
.L_22:
        /*0094*/ 	.word	0x00000e90


	//   ....[1]....
        /*0098*/ 	.word	0x00000ec0


	//   ....[2]....
        /*009c*/ 	.word	0x00000ee0


	//   ....[3]....
        /*00a0*/ 	.word	0x00000f00


	//   ....[4]....
        /*00a4*/ 	.word	0x00000f20


	//----- nvinfo : EIATTR_VRC_CTA_INIT_COUNT
	.align		4
.L_23:
        /*00a8*/ 	.byte	0x02, 0x4a
	.zero		1
	.zero		1


	//----- nvinfo : EIATTR_EXIT_INSTR_OFFSETS
	.align		4
        /*00ac*/ 	.byte	0x04, 0x1c
        /*00ae*/ 	.short	(.L_25 - .L_24)


	//   ....[0]....
.L_24:
        /*00b0*/ 	.word	0x00000090


	//   ....[1]....
        /*00b4*/ 	.word	0x00000f30


	//   ....[2]....
        /*00b8*/ 	.word	0x00000f90


	//----- nvinfo : EIATTR_CRS_STACK_SIZE
	.align		4
.L_25:
        /*00bc*/ 	.byte	0x04, 0x1e
        /*00be*/ 	.short	(.L_27 - .L_26)
.L_26:
        /*00c0*/ 	.word	0x00000000


	//----- nvinfo : EIATTR_CBANK_PARAM_SIZE
	.align		4
.L_27:
        /*00c4*/ 	.byte	0x03, 0x19
        /*00c6*/ 	.short	0x0028


	//----- nvinfo : EIATTR_PARAM_CBANK
	.align		4
        /*00c8*/ 	.byte	0x04, 0x0a
        /*00ca*/ 	.short	(.L_29 - .L_28)
	.align		4
.L_28:
        /*00cc*/ 	.word	index@(.nv.constant0._Z12Code16MatVecPK4int4S1_PS_S1_ii)
        /*00d0*/ 	.short	0x0380
        /*00d2*/ 	.short	0x0028


	//----- nvinfo : EIATTR_SW_WAR
	.align		4
.L_29:
        /*00d4*/ 	.byte	0x04, 0x36
        /*00d6*/ 	.short	(.L_31 - .L_30)
.L_30:
        /*00d8*/ 	.word	0x00000008
.L_31:


//--------------------- .nv.callgraph             --------------------------
	.section	.nv.callgraph,"",@"SHT_CUDA_CALLGRAPH"
	.align	4
	.sectionentsize	8
	.align		4
        /*0000*/ 	.word	0x00000000
	.align		4
        /*0004*/ 	.word	0xffffffff
	.align		4
        /*0008*/ 	.word	0x00000000
	.align		4
        /*000c*/ 	.word	0xfffffffe
	.align		4
        /*0010*/ 	.word	0x00000000
	.align		4
        /*0014*/ 	.word	0xfffffffd
	.align		4
        /*0018*/ 	.word	0x00000000
	.align		4
        /*001c*/ 	.word	0xfffffffc


//--------------------- .text._Z12Code16MatVecPK4int4S1_PS_S1_ii --------------------------
	.section	.text._Z12Code16MatVecPK4int4S1_PS_S1_ii,"ax",@progbits
	.align	128
        .global         _Z12Code16MatVecPK4int4S1_PS_S1_ii
        .type           _Z12Code16MatVecPK4int4S1_PS_S1_ii,@function
        .size           _Z12Code16MatVecPK4int4S1_PS_S1_ii,(.L_x_10 - _Z12Code16MatVecPK4int4S1_PS_S1_ii)
        .other          _Z12Code16MatVecPK4int4S1_PS_S1_ii,@"STO_CUDA_ENTRY STV_DEFAULT"
_Z12Code16MatVecPK4int4S1_PS_S1_ii:
.text._Z12Code16MatVecPK4int4S1_PS_S1_ii:
[----:B------:R-:W-:Y:S01]  /*0000*/  LDC R1, c[0x0][0x37c] ;  /* 0x0000df00ff017b82 */ /* 0x000fe20000000800 */
[----:B------:R-:W0:Y:S07]  /*0010*/  S2R R0, SR_TID.X ;  /* 0x0000000000007919 */ /* 0x000e2e0000002100 */
[----:B------:R-:W1:Y:S01]  /*0020*/  LDC R23, c[0x0][0x360] ;  /* 0x0000d800ff177b82 */ /* 0x000e620000000800 */
[----:B------:R-:W2:Y:S07]  /*0030*/  LDCU.64 UR6, c[0x0][0x3a0] ;  /* 0x00007400ff0677ac */ /* 0x000eae0008000a00 */
[----:B------:R-:W3:Y:S01]  /*0040*/  S2UR UR4, SR_CTAID.X ;  /* 0x00000000000479c3 */ /* 0x000ee20000002500 */
[----:B-1----:R-:W-:-:S02]  /*0050*/  SHF.R.U32.HI R26, RZ, 0x5, R23 ;  /* 0x00000005ff1a7819 */ /* 0x002fc40000011617 */
[----:B0-----:R-:W-:-:S05]  /*0060*/  SHF.R.U32.HI R3, RZ, 0x5, R0 ;  /* 0x00000005ff037819 */ /* 0x001fca0000011600 */
[----:B---3--:R-:W-:-:S05]  /*0070*/  IMAD R26, R26, UR4, R3 ;  /* 0x000000041a1a7c24 */ /* 0x008fca000f8e0203 */
[----:B--2---:R-:W-:-:S13]  /*0080*/  ISETP.GE.AND P0, PT, R26, UR6, PT ;  /* 0x000000061a007c0c */ /* 0x004fda000bf06270 */
[----:B------:R-:W-:Y:S05]  /*0090*/  @P0 EXIT ;  /* 0x000000000000094d */ /* 0x000fea0003800000 */
[----:B------:R-:W-:Y:S01]  /*00a0*/  USHF.R.S32.HI UR4, URZ, 0x1f, UR7 ;  /* 0x0000001fff047899 */ /* 0x000fe20008011407 */
[----:B------:R-:W-:Y:S01]  /*00b0*/  LOP3.LUT R24, R0, 0x1f, RZ, 0xc0, !PT ;  /* 0x0000001f00187812 */ /* 0x000fe200078ec0ff */
[----:B------:R-:W-:Y:S02]  /*00c0*/  BSSY.RECONVERGENT B0, `(.L_x_0) ;  /* 0x0000066000007945 */ /* 0x000fe40003800200 */
[----:B------:R-:W-:Y:S02]  /*00d0*/  ULEA.HI UR5, UR4, UR7, URZ, 0x6 ;  /* 0x0000000704057291 */ /* 0x000fe4000f8f30ff */
[----:B------:R-:W-:Y:S02]  /*00e0*/  ULEA.HI UR4, UR4, UR7, URZ, 0x3 ;  /* 0x0000000704047291 */ /* 0x000fe4000f8f18ff */
[----:B------:R-:W-:Y:S02]  /*00f0*/  USHF.R.S32.HI UR5, URZ, 0x6, UR5 ;  /* 0x00000006ff057899 */ /* 0x000fe40008011405 */
[----:B------:R-:W-:Y:S01]  /*0100*/  USHF.R.S32.HI UR4, URZ, 0x3, UR4 ;  /* 0x00000003ff047899 */ /* 0x000fe20008011404 */
[----:B------:R-:W0:Y:S03]  /*0110*/  LDCU.64 UR6, c[0x0][0x358] ;  /* 0x00006b00ff0677ac */ /* 0x000e260008000a00 */
[----:B------:R-:W-:-:S02]  /*0120*/  IMAD R3, R26, UR5, RZ ;  /* 0x000000051a037c24 */ /* 0x000fc4000f8e02ff */
[----:B------:R-:W-:-:S03]  /*0130*/  ISETP.GE.AND P0, PT, R0, UR4, PT ;  /* 0x0000000400007c0c */ /* 0x000fc6000bf06270 */
[----:B------:R-:W-:-:S10]  /*0140*/  IADD3 R25, PT, PT, R24, R3, RZ ;  /* 0x0000000318197210 */ /* 0x000fd40007ffe0ff */
[----:B0-----:R-:W-:Y:S05]  /*0150*/  @P0 BRA `(.L_x_1) ;  /* 0x0000000400700947 */ /* 0x001fea0003800000 */
[----:B------:R-:W0:Y:S01]  /*0160*/  I2F.U32.RP R8, R23 ;  /* 0x0000001700087306 */ /* 0x000e220000209000 */
[----:B------:R-:W-:Y:S01]  /*0170*/  IADD3 R2, PT, PT, R0, R23, RZ ;  /* 0x0000001700027210 */ /* 0x000fe20007ffe0ff */
[----:B------:R-:W-:Y:S01]  /*0180*/  BSSY.RECONVERGENT B1, `(.L_x_2) ;  /* 0x000002e000017945 */ /* 0x000fe20003800200 */
[----:B------:R-:W-:Y:S02]  /*0190*/  ISETP.NE.U32.AND P2, PT, R23, RZ, PT ;  /* 0x000000ff1700720c */ /* 0x000fe40003f45070 */
[C---:B------:R-:W-:Y:S02]  /*01a0*/  ISETP.GE.U32.AND P0, PT, R2.reuse, UR4, PT ;  /* 0x0000000402007c0c */ /* 0x040fe4000bf06070 */
[----:B------:R-:W-:Y:S01]  /*01b0*/  VIMNMX.U32 R7, PT, PT, R2, UR4, !PT ;  /* 0x0000000402077c48 */ /* 0x000fe2000ffe0000 */
[----:B0-----:R-:W0:Y:S02]  /*01c0*/  MUFU.RCP R8, R8 ;  /* 0x0000000800087308 */ /* 0x001e240000001000 */
[----:B0-----:R-:W-:-:S06]  /*01d0*/  IADD3 R4, PT, PT, R8, 0xffffffe, RZ ;  /* 0x0ffffffe08047810 */ /* 0x001fcc0007ffe0ff */
[----:B------:R0:W1:Y:S02]  /*01e0*/  F2I.FTZ.U32.TRUNC.NTZ R5, R4 ;  /* 0x0000000400057305 */ /* 0x000064000021f000 */
[----:B0-----:R-:W-:Y:S01]  /*01f0*/  HFMA2 R4, -RZ, RZ, 0, 0 ;  /* 0x00000000ff047431 */ /* 0x001fe200000001ff */
[----:B-1----:R-:W-:-:S05]  /*0200*/  IADD3 R6, PT, PT, RZ, -R5, RZ ;  /* 0x80000005ff067210 */ /* 0x002fca0007ffe0ff */
[----:B------:R-:W-:Y:S01]  /*0210*/  IMAD R9, R6, R23, RZ ;  /* 0x0000001706097224 */ /* 0x000fe200078e02ff */
[----:B------:R-:W-:-:S03]  /*0220*/  SEL R6, RZ, 0x1, P0 ;  /* 0x00000001ff067807 */ /* 0x000fc60000000000 */
[----:B------:R-:W-:Y:S01]  /*0230*/  IMAD.HI.U32 R5, R5, R9, R4 ;  /* 0x0000000905057227 */ /* 0x000fe200078e0004 */
[----:B------:R-:W-:-:S05]  /*0240*/  IADD3 R2, PT, PT, R7, -R2, -R6 ;  /* 0x8000000207027210 */ /* 0x000fca0007ffe806 */
[----:B------:R-:W-:-:S05]  /*0250*/  IMAD.HI.U32 R5, R5, R2, RZ ;  /* 0x0000000205057227 */ /* 0x000fca00078e00ff */
[----:B------:R-:W-:-:S05]  /*0260*/  IADD3 R4, PT, PT, -R5, RZ, RZ ;  /* 0x000000ff05047210 */ /* 0x000fca0007ffe1ff */
[----:B------:R-:W-:-:S05]  /*0270*/  IMAD R2, R23, R4, R2 ;  /* 0x0000000417027224 */ /* 0x000fca00078e0202 */
[----:B------:R-:W-:-:S13]  /*0280*/  ISETP.GE.U32.AND P0, PT, R2, R23, PT ;  /* 0x000000170200720c */ /* 0x000fda0003f06070 */
[-C--:B------:R-:W-:Y:S02]  /*0290*/  @P0 IADD3 R2, PT, PT, R2, -R23.reuse, RZ ;  /* 0x8000001702020210 */ /* 0x080fe40007ffe0ff */
[----:B------:R-:W-:Y:S02]  /*02a0*/  @P0 IADD3 R5, PT, PT, R5, 0x1, RZ ;  /* 0x0000000105050810 */ /* 0x000fe40007ffe0ff */
[----:B------:R-:W-:-:S13]  /*02b0*/  ISETP.GE.U32.AND P1, PT, R2, R23, PT ;  /* 0x000000170200720c */ /* 0x000fda0003f26070 */
[----:B------:R-:W-:Y:S02]  /*02c0*/  @P1 IADD3 R5, PT, PT, R5, 0x1, RZ ;  /* 0x0000000105051810 */ /* 0x000fe40007ffe0ff */
[----:B------:R-:W-:-:S04]  /*02d0*/  @!P2 LOP3.LUT R5, RZ, R23, RZ, 0x33, !PT ;  /* 0x00000017ff05a212 */ /* 0x000fc800078e33ff */
[----:B------:R-:W-:-:S04]  /*02e0*/  IADD3 R2, PT, PT, R6, R5, RZ ;  /* 0x0000000506027210 */ /* 0x000fc80007ffe0ff */
[C---:B------:R-:W-:Y:S02]  /*02f0*/  LOP3.LUT R4, R2.reuse, 0x3, RZ, 0xc0, !PT ;  /* 0x0000000302047812 */ /* 0x040fe400078ec0ff */
[----:B------:R-:W-:Y:S02]  /*0300*/  ISETP.GE.U32.AND P1, PT, R2, 0x3, PT ;  /* 0x000000030200780c */ /* 0x000fe40003f26070 */
[----:B------:R-:W-:-:S13]  /*0310*/  ISETP.NE.AND P0, PT, R4, 0x3, PT ;  /* 0x000000030400780c */ /* 0x000fda0003f05270 */
[----:B------:R-:W-:Y:S05]  /*0320*/  @!P0 BRA `(.L_x_3) ;  /* 0x00000000004c8947 */ /* 0x000fea0003800000 */
[----:B------:R-:W0:Y:S01]  /*0330*/  S2R R13, SR_CgaCtaId ;  /* 0x00000000000d7919 */ /* 0x000e220000008800 */
[----:B------:R-:W1:Y:S01]  /*0340*/  LDC.64 R8, c[0x0][0x388] ;  /* 0x0000e200ff087b82 */ /* 0x000e620000000a00 */
[----:B------:R-:W-:Y:S02]  /*0350*/  IADD3 R2, PT, PT, R2, 0x1, RZ ;  /* 0x0000000102027810 */ /* 0x000fe40007ffe0ff */
[----:B------:R-:W-:Y:S02]  /*0360*/  MOV R4, 0x400 ;  /* 0x0000040000047802 */ /* 0x000fe40000000f00 */
[----:B------:R-:W-:-:S04]  /*0370*/  LOP3.LUT R2, R2, 0x3, RZ, 0xc0, !PT ;  /* 0x0000000302027812 */ /* 0x000fc800078ec0ff */
[----:B------:R-:W-:Y:S01]  /*0380*/  IADD3 R2, PT, PT, -R2, RZ, RZ ;  /* 0x000000ff02027210 */ /* 0x000fe20007ffe1ff */
[----:B-1----:R-:W-:Y:S01]  /*0390*/  IMAD.WIDE.U32 R8, R0, 0x10, R8 ;  /* 0x0000001000087825 */ /* 0x002fe200078e0008 */
[----:B0-----:R-:W-:-:S07]  /*03a0*/  LEA R13, R13, R4, 0x18 ;  /* 0x000000040d0d7211 */ /* 0x001fce00078ec0ff */
.L_x_4:
[----:B0-----:R0:W2:Y:S01]  /*03b0*/  LDG.E.128.CONSTANT R4, desc[UR6][R8.64] ;  /* 0x0000000608047981 */ /* 0x0010a2000c1e9d00 */
[----:B------:R-:W-:Y:S02]  /*03c0*/  SHF.R.U32.HI R10, RZ, 0x3, R0 ;  /* 0x00000003ff0a7819 */ /* 0x000fe40000011600 */
[----:B------:R-:W-:Y:S02]  /*03d0*/  LOP3.LUT R11, R0, 0x7, RZ, 0xc0, !PT ;  /* 0x00000007000b7812 */ /* 0x000fe400078ec0ff */
[----:B------:R-:W-:Y:S02]  /*03e0*/  IADD3 R2, PT, PT, R2, 0x1, RZ ;  /* 0x0000000102027810 */ /* 0x000fe40007ffe0ff */
[C---:B------:R-:W-:Y:S01]  /*03f0*/  IADD3 R0, PT, PT, R23.reuse, R0, RZ ;  /* 0x0000000017007210 */ /* 0x040fe20007ffe0ff */
[----:B------:R-:W-:Y:S01]  /*0400*/  IMAD R10, R10, 0x9, R11 ;  /* 0x000000090a0a7824 */ /* 0x000fe200078e020b */
[----:B------:R-:W-:Y:S01]  /*0410*/  ISETP.NE.AND P0, PT, R2, RZ, PT ;  /* 0x000000ff0200720c */ /* 0x000fe20003f05270 */
[----:B0-----:R-:W-:-:S03]  /*0420*/  IMAD.WIDE.U32 R8, R23, 0x10, R8 ;  /* 0x0000001017087825 */ /* 0x001fc600078e0008 */
[----:B------:R-:W-:-:S05]  /*0430*/  LEA R10, R10, R13, 0x4 ;  /* 0x0000000d0a0a7211 */ /* 0x000fca00078e20ff */
[----:B--2---:R0:W-:Y:S04]  /*0440*/  STS.128 [R10], R4 ;  /* 0x000000040a007388 */ /* 0x0041e80000000c00 */
[----:B------:R-:W-:Y:S05]  /*0450*/  @P0 BRA `(.L_x_4) ;  /* 0xfffffffc00d40947 */ /* 0x000fea000383ffff */
.L_x_3:
[----:B------:R-:W-:Y:S05]  /*0460*/  BSYNC.RECONVERGENT B1 ;  /* 0x0000000000017941 */ /* 0x000fea0003800200 */
.L_x_2:
[----:B------:R-:W-:Y:S05]  /*0470*/  @!P1 BRA `(.L_x_1) ;  /* 0x0000000000a89947 */ /* 0x000fea0003800000 */
[----:B0-----:R-:W0:Y:S01]  /*0480*/  S2R R4, SR_CgaCtaId ;  /* 0x0000000000047919 */ /* 0x001e220000008800 */
[----:B------:R-:W1:Y:S01]  /*0490*/  LDC.64 R20, c[0x0][0x388] ;  /* 0x0000e200ff147b82 */ /* 0x000e620000000a00 */
[----:B------:R-:W-:Y:S01]  /*04a0*/  MOV R27, 0x400 ;  /* 0x00000400001b7802 */ /* 0x000fe20000000f00 */
[C---:B------:R-:W-:Y:S01]  /*04b0*/  IMAD R22, R23.reuse, 0x3, R0 ;  /* 0x0000000317167824 */ /* 0x040fe200078e0200 */
[----:B------:R-:W-:Y:S02]  /*04c0*/  LEA R2, R23, R0, 0x1 ;  /* 0x0000000017027211 */ /* 0x000fe400078e08ff */
[----:B------:R-:W-:Y:S02]  /*04d0*/  IADD3 R28, PT, PT, R0, R23, RZ ;  /* 0x00000017001c7210 */ /* 0x000fe40007ffe0ff */
[----:B0-----:R-:W-:-:S07]  /*04e0*/  LEA R27, R4, R27, 0x18 ;  /* 0x0000001b041b7211 */ /* 0x001fce00078ec0ff */
.L_x_5:
[C---:B-12---:R-:W-:Y:S01]  /*04f0*/  IMAD.WIDE.U32 R4, R0.reuse, 0x10, R20 ;  /* 0x0000001000047825 */ /* 0x046fe200078e0014 */
[----:B------:R-:W-:Y:S02]  /*0500*/  SHF.R.U32.HI R30, RZ, 0x3, R0 ;  /* 0x00000003ff1e7819 */ /* 0x000fe40000011600 */
[----:B------:R-:W-:Y:S01]  /*0510*/  LOP3.LUT R15, R0, 0x7, RZ, 0xc0, !PT ;  /* 0x00000007000f7812 */ /* 0x000fe200078ec0ff */
[--C-:B------:R-:W-:Y:S02]  /*0520*/  IMAD.WIDE.U32 R8, R28, 0x10, R20.reuse ;  /* 0x000000101c087825 */ /* 0x100fe400078e0014 */
[----:B------:R-:W2:Y:S02]  /*0530*/  LDG.E.128.CONSTANT R4, desc[UR6][R4.64] ;  /* 0x0000000604047981 */ /* 0x000ea4000c1e9d00 */
[--C-:B------:R-:W-:Y:S02]  /*0540*/  IMAD.WIDE.U32 R12, R2, 0x10, R20.reuse ;  /* 0x00000010020c7825 */ /* 0x100fe400078e0014 */
[----:B------:R-:W3:Y:S02]  /*0550*/  LDG.E.128.CONSTANT R8, desc[UR6][R8.64] ;  /* 0x0000000608087981 */ /* 0x000ee4000c1e9d00 */
[----:B------:R-:W-:-:S04]  /*0560*/  IMAD.WIDE.U32 R16, R22, 0x10, R20 ;  /* 0x0000001016107825 */ /* 0x000fc800078e0014 */
[----:B------:R-:W-:Y:S02]  /*0570*/  IMAD R30, R30, 0x9, R15 ;  /* 0x000000091e1e7824 */ /* 0x000fe400078e020f */
[----:B------:R-:W4:Y:S04]  /*0580*/  LDG.E.128.CONSTANT R12, desc[UR6][R12.64] ;  /* 0x000000060c0c7981 */ /* 0x000f28000c1e9d00 */
[----:B------:R-:W5:Y:S01]  /*0590*/  LDG.E.128.CONSTANT R16, desc[UR6][R16.64] ;  /* 0x0000000610107981 */ /* 0x000f62000c1e9d00 */
[----:B------:R-:W-:Y:S02]  /*05a0*/  LEA R33, R30, R27, 0x4 ;  /* 0x0000001b1e217211 */ /* 0x000fe400078e20ff */
[----:B------:R-:W-:Y:S02]  /*05b0*/  SHF.R.U32.HI R29, RZ, 0x3, R28 ;  /* 0x00000003ff1d7819 */ /* 0x000fe4000001161c */
[----:B------:R-:W-:-:S02]  /*05c0*/  LOP3.LUT R30, R28, 0x7, RZ, 0xc0, !PT ;  /* 0x000000071c1e7812 */ /* 0x000fc400078ec0ff */
[----:B------:R-:W-:Y:S02]  /*05d0*/  LOP3.LUT R32, R2, 0x7, RZ, 0xc0, !PT ;  /* 0x0000000702207812 */ /* 0x000fe400078ec0ff */
[----:B------:R-:W-:Y:S01]  /*05e0*/  SHF.R.U32.HI R31, RZ, 0x3, R22 ;  /* 0x00000003ff1f7819 */ /* 0x000fe20000011616 */
[----:B------:R-:W-:Y:S01]  /*05f0*/  IMAD R30, R29, 0x9, R30 ;  /* 0x000000091d1e7824 */ /* 0x000fe200078e021e */
[----:B------:R-:W-:Y:S02]  /*0600*/  SHF.R.U32.HI R29, RZ, 0x3, R2 ;  /* 0x00000003ff1d7819 */ /* 0x000fe40000011602 */
[----:B------:R-:W-:Y:S02]  /*0610*/  LOP3.LUT R34, R22, 0x7, RZ, 0xc0, !PT ;  /* 0x0000000716227812 */ /* 0x000fe400078ec0ff */
[----:B------:R-:W-:Y:S01]  /*0620*/  LEA R30, R30, R27, 0x4 ;  /* 0x0000001b1e1e7211 */ /* 0x000fe200078e20ff */
[----:B------:R-:W-:Y:S01]  /*0630*/  IMAD R32, R29, 0x9, R32 ;  /* 0x000000091d207824 */ /* 0x000fe200078e0220 */
[----:B------:R-:W-:Y:S01]  /*0640*/  IADD3 R0, PT, PT, R23, R0, R23 ;  /* 0x0000000017007210 */ /* 0x000fe20007ffe017 */
[----:B------:R-:W-:Y:S01]  /*0650*/  IMAD R34, R31, 0x9, R34 ;  /* 0x000000091f227824 */ /* 0x000fe200078e0222 */
[----:B------:R-:W-:-:S02]  /*0660*/  LEA R2, R23, R2, 0x2 ;  /* 0x0000000217027211 */ /* 0x000fc400078e10ff */
[-C--:B------:R-:W-:Y:S02]  /*0670*/  LEA R32, R32, R27.reuse, 0x4 ;  /* 0x0000001b20207211 */ /* 0x080fe400078e20ff */
[----:B------:R-:W-:Y:S02]  /*0680*/  LEA R34, R34, R27, 0x4 ;  /* 0x0000001b22227211 */ /* 0x000fe400078e20ff */
[C---:B------:R-:W-:Y:S02]  /*0690*/  IADD3 R0, PT, PT, R23.reuse, R0, R23 ;  /* 0x0000000017007210 */ /* 0x040fe40007ffe017 */
[C---:B------:R-:W-:Y:S02]  /*06a0*/  LEA R22, R23.reuse, R22, 0x2 ;  /* 0x0000001617167211 */ /* 0x040fe400078e10ff */
[----:B------:R-:W-:Y:S02]  /*06b0*/  ISETP.GE.AND P0, PT, R0, UR4, PT ;  /* 0x0000000400007c0c */ /* 0x000fe4000bf06270 */
[----:B------:R-:W-:Y:S01]  /*06c0*/  LEA R28, R23, R28, 0x2 ;  /* 0x0000001c171c7211 */ /* 0x000fe200078e10ff */
[----:B--2---:R2:W-:Y:S04]  /*06d0*/  STS.128 [R33], R4 ;  /* 0x0000000421007388 */ /* 0x0045e80000000c00 */
[----:B---3--:R2:W-:Y:S04]  /*06e0*/  STS.128 [R30], R8 ;  /* 0x000000081e007388 */ /* 0x0085e80000000c00 */
[----:B----4-:R2:W-:Y:S04]  /*06f0*/  STS.128 [R32], R12 ;  /* 0x0000000c20007388 */ /* 0x0105e80000000c00 */
[----:B-----5:R2:W-:Y:S01]  /*0700*/  STS.128 [R34], R16 ;  /* 0x0000001022007388 */ /* 0x0205e20000000c00 */
[----:B------:R-:W-:Y:S05]  /*0710*/  @!P0 BRA `(.L_x_5) ;  /* 0xfffffffc00748947 */ /* 0x000fea000383ffff */
.L_x_1:
[----:B------:R-:W-:Y:S05]  /*0720*/  BSYNC.RECONVERGENT B0 ;  /* 0x0000000000007941 */ /* 0x000fea0003800200 */
.L_x_0:
[----:B------:R-:W-:Y:S01]  /*0730*/  IADD3 R28, PT, PT, R3, UR5, RZ ;  /* 0x00000005031c7c10 */ /* 0x000fe2000fffe0ff */
[----:B------:R-:W-:Y:S01]  /*0740*/  BAR.SYNC.DEFER_BLOCKING 0x0 ;  /* 0x0000000000007b1d */ /* 0x000fe20000010000 */
[----:B------:R-:W-:Y:S02]  /*0750*/  MOV R29, RZ ;  /* 0x000000ff001d7202 */ /* 0x000fe40000000f00 */
[----:B------:R-:W-:-:S03]  /*0760*/  ISETP.GE.AND P0, PT, R25, R28, PT ;  /* 0x0000001c1900720c */ /* 0x000fc60003f06270 */
[----:B------:R-:W-:Y:S10]  /*0770*/  BSSY.RECONVERGENT B0, `(.L_x_6) ;  /* 0x0000071000007945 */ /* 0x000ff40003800200 */
[----:B------:R-:W-:Y:S05]  /*0780*/  @P0 BRA `(.L_x_7) ;  /* 0x0000000400bc0947 */ /* 0x000fea0003800000 */
[----:B------:R-:W1:Y:S01]  /*0790*/  S2R R3, SR_CgaCtaId ;  /* 0x0000000000037919 */ /* 0x000e620000008800 */
[----:B--2---:R-:W2:Y:S01]  /*07a0*/  LDC.64 R32, c[0x0][0x380] ;  /* 0x0000e000ff207b82 */ /* 0x004ea20000000a00 */
[----:B------:R-:W-:Y:S01]  /*07b0*/  MOV R0, 0x400 ;  /* 0x0000040000007802 */ /* 0x000fe20000000f00 */
[----:B------:R-:W-:-:S06]  /*07c0*/  HFMA2 R29, -RZ, RZ, 0, 0 ;  /* 0x00000000ff1d7431 */ /* 0x000fcc00000001ff */
[----:B------:R-:W3:Y:S01]  /*07d0*/  LDC.64 R30, c[0x0][0x398] ;  /* 0x0000e600ff1e7b82 */ /* 0x000ee20000000a00 */
[----:B--2---:R-:W-:-:S04]  /*07e0*/  IADD3 R32, P0, PT, R32, 0x8, RZ ;  /* 0x0000000820207810 */ /* 0x004fc80007f1e0ff */
[----:B------:R-:W-:Y:S02]  /*07f0*/  IADD3.X R33, PT, PT, RZ, R33, RZ, P0, !PT ;  /* 0x00000021ff217210 */ /* 0x000fe400007fe4ff */
[----:B-1----:R-:W-:-:S05]  /*0800*/  LEA R3, R3, R0, 0x18 ;  /* 0x0000000003037211 */ /* 0x002fca00078ec0ff */
[----:B------:R-:W-:-:S05]  /*0810*/  IMAD R27, R24, 0x90, R3 ;  /* 0x00000090181b7824 */ /* 0x000fca00078e0203 */
[----:B---3--:R-:W-:-:S07]  /*0820*/  IADD3 R27, PT, PT, R27, 0x40, RZ ;  /* 0x000000401b1b7810 */ /* 0x008fce0007ffe0ff */
.L_x_8:
[----:B------:R-:W-:Y:S01]  /*0830*/  IMAD.WIDE R34, R25, 0x10, R32 ;  /* 0x0000001019227825 */ /* 0x000fe200078e0220 */
[----:B------:R-:W1:Y:S04]  /*0840*/  LDS.128 R12, [R27+-0x40] ;  /* 0xffffc0001b0c7984 */ /* 0x000e680000000c00 */
[----:B0-----:R-:W2:Y:S04]  /*0850*/  LDG.E.U16.CONSTANT R5, desc[UR6][R34.64+-0x8] ;  /* 0xfffff80622057981 */ /* 0x001ea8000c1e9500 */
[----:B------:R-:W3:Y:S04]  /*0860*/  LDG.E.U16.CONSTANT R9, desc[UR6][R34.64+-0x6] ;  /* 0xfffffa0622097981 */ /* 0x000ee8000c1e9500 */
[----:B------:R-:W4:Y:S04]  /*0870*/  LDG.E.U16.CONSTANT R17, desc[UR6][R34.64+-0x4] ;  /* 0xfffffc0622117981 */ /* 0x000f28000c1e9500 */
[----:B------:R-:W0:Y:S04]  /*0880*/  LDS.128 R20, [R27+-0x30] ;  /* 0xffffd0001b147984 */ /* 0x000e280000000c00 */
[----:B------:R-:W5:Y:S01]  /*0890*/  LDG.E.U16.CONSTANT R3, desc[UR6][R34.64+-0x2] ;  /* 0xfffffe0622037981 */ /* 0x000f62000c1e9500 */
[----:B--2---:R-:W-:-:S06]  /*08a0*/  IMAD.WIDE.U32 R4, R5, 0x10, R30 ;  /* 0x0000001005047825 */ /* 0x004fcc00078e001e */
[----:B------:R-:W1:Y:S01]  /*08b0*/  LDG.E.128.STRONG.GPU R4, desc[UR6][R4.64] ;  /* 0x0000000604047981 */ /* 0x000e62000c1efd00 */
[----:B---3--:R-:W-:-:S06]  /*08c0*/  IMAD.WIDE.U32 R8, R9, 0x10, R30 ;  /* 0x0000001009087825 */ /* 0x008fcc00078e001e */
[----:B------:R-:W0:Y:S01]  /*08d0*/  LDG.E.128.STRONG.GPU R8, desc[UR6][R8.64] ;  /* 0x0000000608087981 */ /* 0x000e22000c1efd00 */
[----:B----4-:R-:W-:-:S06]  /*08e0*/  IMAD.WIDE.U32 R16, R17, 0x10, R30 ;  /* 0x0000001011107825 */ /* 0x010fcc00078e001e */
[----:B------:R-:W2:Y:S01]  /*08f0*/  LDG.E.128.STRONG.GPU R16, desc[UR6][R16.64] ;  /* 0x0000000610107981 */ /* 0x000ea2000c1efd00 */
[----:B-1----:R-:W-:-:S04]  /*0900*/  HFMA2 R12, R4, R12, RZ ;  /* 0x0000000c040c7231 */ /* 0x002fc800000000ff */
[----:B------:R-:W-:-:S04]  /*0910*/  HFMA2 R12, R5, R13, R12 ;  /* 0x0000000d050c7231 */ /* 0x000fc8000000000c */
[----:B------:R-:W-:-:S04]  /*0920*/  HFMA2 R0, R6, R14, R12 ;  /* 0x0000000e06007231 */ /* 0x000fc8000000000c */
[----:B------:R-:W-:Y:S02]  /*0930*/  HFMA2 R0, R7, R15, R0 ;  /* 0x0000000f07007231 */ /* 0x000fe40000000000 */
[----:B------:R-:W2:Y:S01]  /*0940*/  LDS.128 R12, [R27+-0x20] ;  /* 0xffffe0001b0c7984 */ /* 0x000ea20000000c00 */
[----:B0-----:R-:W-:-:S04]  /*0950*/  HFMA2 R20, R8, R20, RZ ;  /* 0x0000001408147231 */ /* 0x001fc800000000ff */
[----:B------:R-:W-:Y:S02]  /*0960*/  HFMA2 R5, R9, R21, R20 ;  /* 0x0000001509057231 */ /* 0x000fe40000000014 */
[----:B------:R-:W3:Y:S01]  /*0970*/  LDG.E.U16.CONSTANT R21, desc[UR6][R34.64+0x2] ;  /* 0x0000020622157981 */ /* 0x000ee2000c1e9500 */
[----:B--2---:R-:W-:-:S04]  /*0980*/  HFMA2 R9, R16, R12, RZ ;  /* 0x0000000c10097231 */ /* 0x004fc800000000ff */
[----:B------:R-:W-:Y:S02]  /*0990*/  HFMA2 R9, R17, R13, R9 ;  /* 0x0000000d11097231 */ /* 0x000fe40000000009 */
[----:B------:R-:W2:Y:S01]  /*09a0*/  LDG.E.U16.CONSTANT R13, desc[UR6][R34.64] ;  /* 0x00000006220d7981 */ /* 0x000ea2000c1e9500 */
[----:B------:R-:W-:Y:S02]  /*09b0*/  HFMA2 R2, R10, R22, R5 ;  /* 0x000000160a027231 */ /* 0x000fe40000000005 */
[----:B-----5:R-:W-:-:S04]  /*09c0*/  IMAD.WIDE.U32 R4, R3, 0x10, R30 ;  /* 0x0000001003047825 */ /* 0x020fc800078e001e */
[----:B------:R-:W-:Y:S02]  /*09d0*/  HFMA2 R3, R18, R14, R9 ;  /* 0x0000000e12037231 */ /* 0x000fe40000000009 */
[----:B------:R-:W4:Y:S02]  /*09e0*/  LDG.E.128.STRONG.GPU R4, desc[UR6][R4.64] ;  /* 0x0000000604047981 */ /* 0x000f24000c1efd00 */
[----:B------:R-:W-:Y:S02]  /*09f0*/  HFMA2 R3, R19, R15, R3 ;  /* 0x0000000f13037231 */ /* 0x000fe40000000003 */
[----:B------:R-:W-:Y:S01]  /*0a00*/  HFMA2 R2, R11, R23, R2 ;  /* 0x000000170b027231 */ /* 0x000fe20000000002 */
[----:B------:R-:W-:Y:S04]  /*0a10*/  LDS.128 R16, [R27] ;  /* 0x000000001b107984 */ /* 0x000fe80000000c00 */
[----:B------:R-:W4:Y:S01]  /*0a20*/  LDS.128 R8, [R27+-0x10] ;  /* 0xfffff0001b087984 */ /* 0x000f220000000c00 */
[----:B--2---:R-:W-:-:S06]  /*0a30*/  IMAD.WIDE.U32 R12, R13, 0x10, R30 ;  /* 0x000000100d0c7825 */ /* 0x004fcc00078e001e */
[----:B------:R-:W2:Y:S01]  /*0a40*/  LDG.E.128.STRONG.GPU R12, desc[UR6][R12.64] ;  /* 0x000000060c0c7981 */ /* 0x000ea2000c1efd00 */
[----:B----4-:R-:W-:-:S04]  /*0a50*/  HFMA2 R8, R4, R8, RZ ;  /* 0x0000000804087231 */ /* 0x010fc800000000ff */
[----:B------:R-:W-:Y:S02]  /*0a60*/  HFMA2 R5, R5, R9, R8 ;  /* 0x0000000905057231 */ /* 0x000fe40000000008 */
[----:B---3--:R-:W-:-:S06]  /*0a70*/  IMAD.WIDE.U32 R20, R21, 0x10, R30 ;  /* 0x0000001015147825 */ /* 0x008fcc00078e001e */
[----:B------:R-:W3:Y:S01]  /*0a80*/  LDG.E.128.STRONG.GPU R20, desc[UR6][R20.64] ;  /* 0x0000000614147981 */ /* 0x000ee2000c1efd00 */
[----:B--2---:R-:W-:-:S04]  /*0a90*/  HFMA2 R16, R12, R16, RZ.H0_H0 ;  /* 0x000000100c107231 */ /* 0x004fc800000400ff */
[----:B------:R-:W-:Y:S02]  /*0aa0*/  HFMA2 R9, R13, R17, R16 ;  /* 0x000000110d097231 */ /* 0x000fe40000000010 */
[----:B------:R-:W2:Y:S02]  /*0ab0*/  LDG.E.U16.CONSTANT R13, desc[UR6][R34.64+0x6] ;  /* 0x00000606220d7981 */ /* 0x000ea4000c1e9500 */
[----:B------:R-:W-:Y:S02]  /*0ac0*/  HFMA2 R14, R14, R18, R9 ;  /* 0x000000120e0e7231 */ /* 0x000fe40000000009 */
[----:B------:R-:W4:Y:S01]  /*0ad0*/  LDG.E.U16.CONSTANT R9, desc[UR6][R34.64+0x4] ;  /* 0x0000040622097981 */ /* 0x000f22000c1e9500 */
[----:B------:R-:W-:-:S04]  /*0ae0*/  HFMA2 R6, R6, R10, R5 ;  /* 0x0000000a06067231 */ /* 0x000fc80000000005 */
[----:B------:R-:W-:Y:S02]  /*0af0*/  HFMA2 R16, R7, R11, R6 ;  /* 0x0000000b07107231 */ /* 0x000fe40000000006 */
[----:B------:R-:W-:Y:S01]  /*0b00*/  HFMA2 R19, R15, R19, R14 ;  /* 0x000000130f137231 */ /* 0x000fe2000000000e */
[----:B------:R-:W3:Y:S02]  /*0b10*/  LDS.128 R4, [R27+0x10] ;  /* 0x000010001b047984 */ /* 0x000ee40000000c00 */
[----:B---3--:R-:W-:Y:S02]  /*0b20*/  HFMA2 R4, R20, R4, RZ ;  /* 0x0000000414047231 */ /* 0x008fe400000000ff */
[----:B----4-:R-:W-:-:S06]  /*0b30*/  IMAD.WIDE.U32 R8, R9, 0x10, R30 ;  /* 0x0000001009087825 */ /* 0x010fcc00078e001e */
[----:B------:R-:W3:Y:S01]  /*0b40*/  LDG.E.128.STRONG.GPU R8, desc[UR6][R8.64] ;  /* 0x0000000608087981 */ /* 0x000ee2000c1efd00 */
[----:B--2---:R-:W-:-:S06]  /*0b50*/  IMAD.WIDE.U32 R12, R13, 0x10, R30 ;  /* 0x000000100d0c7825 */ /* 0x004fcc00078e001e */
[----:B------:R-:W2:Y:S01]  /*0b60*/  LDG.E.128.STRONG.GPU R12, desc[UR6][R12.64] ;  /* 0x000000060c0c7981 */ /* 0x000ea2000c1efd00 */
[----:B------:R-:W-:Y:S02]  /*0b70*/  HFMA2 R4, R21, R5, R4 ;  /* 0x0000000515047231 */ /* 0x000fe40000000004 */
[----:B------:R-:W-:Y:S02]  /*0b80*/  HADD2.F32 R5, -RZ, R0.H1_H1 ;  /* 0x30000000ff057230 */ /* 0x000fe40000004100 */
[----:B------:R-:W-:Y:S02]  /*0b90*/  HFMA2 R6, R22, R6, R4 ;  /* 0x0000000616067231 */ /* 0x000fe40000000004 */
[----:B------:R-:W-:Y:S02]  /*0ba0*/  HADD2.F32 R4, -RZ, R0.H0_H0 ;  /* 0x20000000ff047230 */ /* 0x000fe40000004100 */
[----:B------:R-:W-:-:S03]  /*0bb0*/  HADD2.F32 R0, -RZ, R2.H0_H0 ;  /* 0x20000002ff007230 */ /* 0x000fc60000004100 */
[----:B------:R-:W-:Y:S01]  /*0bc0*/  FADD R4, R4, R5 ;  /* 0x0000000504047221 */ /* 0x000fe20000000000 */
[----:B------:R-:W-:-:S03]  /*0bd0*/  HADD2.F32 R5, -RZ, R2.H1_H1 ;  /* 0x30000002ff057230 */ /* 0x000fc60000004100 */
[----:B------:R-:W-:Y:S01]  /*0be0*/  FADD R29, R4, R29 ;  /* 0x0000001d041d7221 */ /* 0x000fe20000000000 */
[--C-:B------:R-:W-:Y:S02]  /*0bf0*/  HADD2.F32 R4, -RZ, R3.reuse.H0_H0 ;  /* 0x20000003ff047230 */ /* 0x100fe40000004100 */
[----:B------:R-:W-:Y:S01]  /*0c00*/  FADD R0, R0, R5 ;  /* 0x0000000500007221 */ /* 0x000fe20000000000 */
[----:B------:R-:W-:-:S03]  /*0c10*/  HADD2.F32 R3, -RZ, R3.H1_H1 ;  /* 0x30000003ff037230 */ /* 0x000fc60000004100 */
[----:B------:R-:W-:Y:S01]  /*0c20*/  FADD R2, R29, R0 ;  /* 0x000000001d027221 */ /* 0x000fe20000000000 */
[----:B------:R-:W-:Y:S02]  /*0c30*/  HFMA2 R0, R23, R7, R6 ;  /* 0x0000000717007231 */ /* 0x000fe40000000006 */
[----:B------:R-:W-:Y:S01]  /*0c40*/  FADD R3, R4, R3 ;  /* 0x0000000304037221 */ /* 0x000fe20000000000 */
[----:B------:R-:W-:Y:S04]  /*0c50*/  LDS.128 R20, [R27+0x30] ;  /* 0x000030001b147984 */ /* 0x000fe80000000c00 */
[----:B------:R0:W3:Y:S01]  /*0c60*/  LDS.128 R4, [R27+0x20] ;  /* 0x000020001b047984 */ /* 0x0000e20000000c00 */
[--C-:B------:R-:W-:Y:S02]  /*0c70*/  HADD2.F32 R17, -RZ, R16.reuse.H0_H0 ;  /* 0x20000010ff117230 */ /* 0x100fe40000004100 */
[----:B------:R-:W-:-:S02]  /*0c80*/  HADD2.F32 R16, -RZ, R16.H1_H1 ;  /* 0x30000010ff107230 */ /* 0x000fc40000004100 */
[----:B------:R-:W-:Y:S01]  /*0c90*/  FADD R2, R2, R3 ;  /* 0x0000000302027221 */ /* 0x000fe20000000000 */
[----:B------:R-:W-:Y:S02]  /*0ca0*/  HADD2.F32 R3, -RZ, R19.H0_H0 ;  /* 0x20000013ff037230 */ /* 0x000fe40000004100 */
[----:B------:R-:W-:Y:S01]  /*0cb0*/  FADD R17, R17, R16 ;  /* 0x0000001011117221 */ /* 0x000fe20000000000 */
[----:B------:R-:W-:-:S03]  /*0cc0*/  IADD3 R25, PT, PT, R25, 0x20, RZ ;  /* 0x0000002019197810 */ /* 0x000fc60007ffe0ff */
[----:B------:R-:W-:Y:S01]  /*0cd0*/  FADD R2, R2, R17 ;  /* 0x0000001102027221 */ /* 0x000fe20000000000 */
[----:B------:R-:W-:Y:S02]  /*0ce0*/  ISETP.GE.AND P0, PT, R25, R28, PT ;  /* 0x0000001c1900720c */ /* 0x000fe40003f06270 */
[----:B0-----:R-:W-:Y:S01]  /*0cf0*/  IADD3 R27, PT, PT, R27, 0x1200, RZ ;  /* 0x000012001b1b7810 */ /* 0x001fe20007ffe0ff */
[----:B---3--:R-:W-:-:S04]  /*0d00*/  HFMA2 R4, R8, R4, RZ ;  /* 0x0000000408047231 */ /* 0x008fc800000000ff */
[----:B------:R-:W-:Y:S02]  /*0d10*/  HFMA2 R5, R9, R5, R4 ;  /* 0x0000000509057231 */ /* 0x000fe40000000004 */
[----:B--2---:R-:W-:Y:S02]  /*0d20*/  HFMA2 R12, R12, R20, RZ ;  /* 0x000000140c0c7231 */ /* 0x004fe400000000ff */
[----:B------:R-:W-:Y:S02]  /*0d30*/  HFMA2 R6, R10, R6, R5 ;  /* 0x000000060a067231 */ /* 0x000fe40000000005 */
[----:B------:R-:W-:Y:S02]  /*0d40*/  HADD2.F32 R4, -RZ, R19.H1_H1 ;  /* 0x30000013ff047230 */ /* 0x000fe40000004100 */
[----:B------:R-:W-:Y:S02]  /*0d50*/  HFMA2 R12, R13, R21, R12 ;  /* 0x000000150d0c7231 */ /* 0x000fe4000000000c */
[----:B------:R-:W-:-:S02]  /*0d60*/  HFMA2 R6, R11, R7, R6 ;  /* 0x000000070b067231 */ /* 0x000fc40000000006 */
[----:B------:R-:W-:Y:S01]  /*0d70*/  FADD R3, R3, R4 ;  /* 0x0000000403037221 */ /* 0x000fe20000000000 */
[----:B------:R-:W-:Y:S02]  /*0d80*/  HFMA2 R12, R14, R22, R12 ;  /* 0x000000160e0c7231 */ /* 0x000fe4000000000c */
[--C-:B------:R-:W-:Y:S02]  /*0d90*/  HADD2.F32 R4, -RZ, R0.reuse.H0_H0 ;  /* 0x20000000ff047230 */ /* 0x100fe40000004100 */
[----:B------:R-:W-:Y:S02]  /*0da0*/  HADD2.F32 R5, -RZ, R0.H1_H1 ;  /* 0x30000000ff057230 */ /* 0x000fe40000004100 */
[----:B------:R-:W-:Y:S02]  /*0db0*/  HFMA2 R12, R15, R23, R12 ;  /* 0x000000170f0c7231 */ /* 0x000fe4000000000c */
[----:B------:R-:W-:Y:S01]  /*0dc0*/  FADD R2, R2, R3 ;  /* 0x0000000302027221 */ /* 0x000fe20000000000 */
[----:B------:R-:W-:-:S02]  /*0dd0*/  HADD2.F32 R0, -RZ, R6.H0_H0 ;  /* 0x20000006ff007230 */ /* 0x000fc40000004100 */
[----:B------:R-:W-:Y:S01]  /*0de0*/  FADD R5, R4, R5 ;  /* 0x0000000504057221 */ /* 0x000fe20000000000 */
[----:B------:R-:W-:Y:S02]  /*0df0*/  HADD2.F32 R3, -RZ, R6.H1_H1 ;  /* 0x30000006ff037230 */ /* 0x000fe40000004100 */
[--C-:B------:R-:W-:Y:S02]  /*0e00*/  HADD2.F32 R4, -RZ, R12.reuse.H0_H0 ;  /* 0x2000000cff047230 */ /* 0x100fe40000004100 */
[----:B------:R-:W-:Y:S01]  /*0e10*/  FADD R2, R2, R5 ;  /* 0x0000000502027221 */ /* 0x000fe20000000000 */
[----:B------:R-:W-:Y:S02]  /*0e20*/  HADD2.F32 R7, -RZ, R12.H1_H1 ;  /* 0x3000000cff077230 */ /* 0x000fe40000004100 */
[----:B------:R-:W-:-:S03]  /*0e30*/  FADD R3, R0, R3 ;  /* 0x0000000300037221 */ /* 0x000fc60000000000 */
[----:B------:R-:W-:Y:S01]  /*0e40*/  FADD R7, R4, R7 ;  /* 0x0000000704077221 */ /* 0x000fe20000000000 */
[----:B------:R-:W-:-:S04]  /*0e50*/  FADD R2, R2, R3 ;  /* 0x0000000302027221 */ /* 0x000fc80000000000 */
[----:B------:R-:W-:Y:S01]  /*0e60*/  FADD R29, R2, R7 ;  /* 0x00000007021d7221 */ /* 0x000fe20000000000 */
[----:B------:R-:W-:Y:S06]  /*0e70*/  @!P0 BRA `(.L_x_8) ;  /* 0xfffffff8006c8947 */ /* 0x000fec000383ffff */
.L_x_7:
[----:B------:R-:W-:Y:S05]  /*0e80*/  BSYNC.RECONVERGENT B0 ;  /* 0x0000000000007941 */ /* 0x000fea0003800200 */
.L_x_6:
[----:B------:R-:W1:Y:S01]  /*0e90*/  SHFL.DOWN PT, R0, R29, 0x10, 0x1f ;  /* 0x0a001f001d007f89 */ /* 0x000e6200000e0000 */
[----:B------:R-:W-:Y:S01]  /*0ea0*/  ISETP.NE.AND P0, PT, R24, RZ, PT ;  /* 0x000000ff1800720c */ /* 0x000fe20003f05270 */
[----:B-1----:R-:W-:-:S05]  /*0eb0*/  FADD R0, R0, R29 ;  /* 0x0000001d00007221 */ /* 0x002fca0000000000 */
[----:B------:R-:W1:Y:S02]  /*0ec0*/  SHFL.DOWN PT, R3, R0, 0x8, 0x1f ;  /* 0x09001f0000037f89 */ /* 0x000e6400000e0000 */
[----:B-1----:R-:W-:-:S05]  /*0ed0*/  FADD R3, R0, R3 ;  /* 0x0000000300037221 */ /* 0x002fca0000000000 */
[----:B------:R-:W1:Y:S02]  /*0ee0*/  SHFL.DOWN PT, R2, R3, 0x4, 0x1f ;  /* 0x08801f0003027f89 */ /* 0x000e6400000e0000 */
[----:B-1----:R-:W-:-:S05]  /*0ef0*/  FADD R2, R3, R2 ;  /* 0x0000000203027221 */ /* 0x002fca0000000000 */
[----:B0-2---:R-:W0:Y:S02]  /*0f00*/  SHFL.DOWN PT, R5, R2, 0x2, 0x1f ;  /* 0x08401f0002057f89 */ /* 0x005e2400000e0000 */
[----:B0-----:R-:W-:-:S05]  /*0f10*/  FADD R5, R2, R5 ;  /* 0x0000000502057221 */ /* 0x001fca0000000000 */
[----:B------:R0:W1:Y:S01]  /*0f20*/  SHFL.DOWN PT, R4, R5, 0x1, 0x1f ;  /* 0x08201f0005047f89 */ /* 0x00006200000e0000 */
[----:B------:R-:W-:Y:S05]  /*0f30*/  @P0 EXIT ;  /* 0x000000000000094d */ /* 0x000fea0003800000 */
[----:B------:R-:W2:Y:S01]  /*0f40*/  LDC.64 R2, c[0x0][0x390] ;  /* 0x0000e400ff027b82 */ /* 0x000ea20000000a00 */
[----:B-1----:R-:W-:-:S05]  /*0f50*/  FADD R0, R5, R4 ;  /* 0x0000000405007221 */ /* 0x002fca0000000000 */
[----:B------:R-:W-:Y:S01]  /*0f60*/  F2FP.F16.F32.PACK_AB R0, RZ, R0 ;  /* 0x00000000ff00723e */ /* 0x000fe200000000ff */
[----:B--2---:R-:W-:-:S05]  /*0f70*/  IMAD.WIDE R26, R26, 0x2, R2 ;  /* 0x000000021a1a7825 */ /* 0x004fca00078e0202 */
[----:B------:R-:W-:Y:S01]  /*0f80*/  STG.E.U16 desc[UR6][R26.64], R0 ;  /* 0x000000001a007986 */ /* 0x000fe2000c101506 */
[----:B------:R-:W-:Y:S05]  /*0f90*/  EXIT ;  /* 0x000000000000794d */ /* 0x000fea0003800000 */
.L_x_9:
[----:B------:R-:W-:-:S00]  /*0fa0*/  BRA `(.L_x_9) ;  /* 0xfffffffc00fc7947 */ /* 0x000fc0000383ffff */
[----:B------:R-:W-:-:S00]  /*0fb0*/  NOP ;  /* 0x0000000000007918 */ /* 0x000fc00000000000 */
        /* <DEDUP_REMOVED lines=12> */
.L_x_10:


//--------------------- .nv.shared._Z12Code16MatVecPK4int4S1_PS_S1_ii --------------------------
	.section	.nv.shared._Z12Code16MatVecPK4int4S1_PS_S1_ii,"aw",@nobits
	.sectionflags	@""
	.align	16
.nv.shared._Z12Code16MatVecPK4int4S1_PS_S1_ii:
	.zero		50176


//--------------------- .nv.shared.reserved.0     --------------------------
	.section	.nv.shared.reserved.0,"aw",@nobits
	.weak		__nv_reservedSMEM_offset_0_alias
	.size		__nv_reservedSMEM_offset_0_alias, 0, 64
	.other		__nv_reservedSMEM_offset_0_alias,@"STO_CUDA_RESERVED_SHARED STV_DEFAULT"
__nv_reservedSMEM_offset_0_alias:
	.zero		0
	.zero		64


//--------------------- .nv.constant0._Z12Code16MatVecPK4int4S1_PS_S1_ii --------------------------
	.section	.nv.constant0._Z12Code16MatVecPK4int4S1_PS_S1_ii,"a",@progbits
	.sectionflags	@""
	.align	4
.nv.constant0._Z12Code16MatVecPK4int4S1_PS_S1_ii:
	.zero		936


//--------------------- SYMBOLS --------------------------

	.type		.nv.reservedSmem.offset0,@object
	.size		.nv.reservedSmem.offset0,0x4
	.type		.nv.reservedSmem.cap,@object
	.size		.nv.reservedSmem.cap,0x4
